//
// Generated by NVIDIA NVVM Compiler
//
// Compiler Build ID: CL-36424714
// Cuda compilation tools, release 13.0, V13.0.88
// Based on NVVM 20.0.0
//

.version 9.0
.target sm_100
.address_size 64

	// .globl	_Z19checkGlobalVariablev
.extern .func  (.param .b32 func_retval0) vprintf
(
	.param .b64 vprintf_param_0,
	.param .b64 vprintf_param_1
)
;
.global .align 4 .f32 devData;
.global .align 1 .b8 $str[46] = {71, 101, 116, 32, 116, 104, 101, 32, 103, 108, 111, 98, 97, 108, 32, 118, 97, 114, 105, 97, 98, 108, 101, 32, 118, 97, 108, 117, 101, 32, 102, 114, 111, 109, 32, 104, 111, 115, 116, 32, 37, 46, 49, 102, 10};

.visible .entry _Z19checkGlobalVariablev()
{
	.local .align 8 .b8 	__local_depot0[8];
	.reg .b64 	%SP;
	.reg .b64 	%SPL;
	.reg .b32 	%r<3>;
	.reg .b32 	%f<4>;
	.reg .b64 	%rd<5>;
	.reg .b64 	%fd<2>;

	mov.u64 	%SPL, __local_depot0;
	cvta.local.u64 	%SP, %SPL;
	add.u64 	%rd1, %SP, 0;
	add.u64 	%rd2, %SPL, 0;
	ld.global.f32 	%f1, [devData];
	cvt.f64.f32 	%fd1, %f1;
	st.local.f64 	[%rd2], %fd1;
	mov.u64 	%rd3, $str;
	cvta.global.u64 	%rd4, %rd3;
	{ // callseq 0, 0
	.param .b64 param0;
	st.param.b64 	[param0], %rd4;
	.param .b64 param1;
	st.param.b64 	[param1], %rd1;
	.param .b32 retval0;
	call.uni (retval0), 
	vprintf, 
	(
	param0, 
	param1
	);
	ld.param.b32 	%r1, [retval0];
	} // callseq 0
	ld.global.f32 	%f2, [devData];
	add.f32 	%f3, %f2, 0f41200000;
	st.global.f32 	[devData], %f3;
	ret;

}


// ===== COMPILED SASS (sm_100) =====

	.target	sm_100

	.elftype	@"ET_EXEC"


//--------------------- .note.nv.tkinfo           --------------------------
	.section	.note.nv.tkinfo,"",@"SHT_NOTE"
	.sectionflags	@"SHF_NOTE_NV_TKINFO"
	.tkinfo
        /*0018*/ 	.word	0x00000002
        /*0030*/ 	.string	""
        /*0030*/ 	.string	"ptxas"
        /*0030*/ 	.string	"Cuda compilation tools, release 13.0, V13.0.88"
        /*0030*/ 	.string	"Build cuda_13.0.r13.0/compiler.36424714_0"
        /*0030*/ 	.string	"-arch sm_100 -m 64 "



//--------------------- .note.nv.cuinfo           --------------------------
	.section	.note.nv.cuinfo,"",@"SHT_NOTE"
	.sectionflags	@"SHF_NOTE_NV_CUINFO"
        /*0018*/ 	.short	0x0002
        /*001a*/ 	.short	0x0064
        /*001c*/ 	.short	0x0082
	.zero		2


//--------------------- .nv.info                  --------------------------
	.section	.nv.info,"",@"SHT_CUDA_INFO"
	.align	4


	//----- nvinfo : EIATTR_REGCOUNT
	.align		4
        /*0000*/ 	.byte	0x04, 0x2f
        /*0002*/ 	.short	(.L_3 - .L_2)
	.align		4
.L_2:
        /*0004*/ 	.word	index@(_Z19checkGlobalVariablev)
        /*0008*/ 	.word	0x00000018


	//----- nvinfo : EIATTR_FRAME_SIZE
	.align		4
.L_3:
        /*000c*/ 	.byte	0x04, 0x11
        /*000e*/ 	.short	(.L_5 - .L_4)
	.align		4
.L_4:
        /*0010*/ 	.word	index@(_Z19checkGlobalVariablev)
        /*0014*/ 	.word	0x00000008


	//----- nvinfo : EIATTR_MIN_STACK_SIZE
	.align		4
.L_5:
        /*0018*/ 	.byte	0x04, 0x12
        /*001a*/ 	.short	(.L_7 - .L_6)
	.align		4
.L_6:
        /*001c*/ 	.word	index@(_Z19checkGlobalVariablev)
        /*0020*/ 	.word	0x00000008
.L_7:


//--------------------- .nv.compat                --------------------------
	.section	.nv.compat,"",@"SHT_CUDA_COMPAT_INFO"
	.align	4
        /*0000*/ 	.byte	0x02, 0x09, 0x00, 0x00, 0x02, 0x02, 0x01, 0x00, 0x02, 0x05, 0x05, 0x00, 0x03, 0x07, 0x01, 0x01
        /*0010*/ 	.byte	0x02, 0x03, 0x00, 0x00, 0x02, 0x06, 0x01, 0x00, 0x04, 0x0b, 0x08, 0x00, 0x09, 0x00, 0x00, 0x00
        /*0020*/ 	.byte	0x00, 0x00, 0x00, 0x00


//--------------------- .nv.info._Z19checkGlobalVariablev --------------------------
	.section	.nv.info._Z19checkGlobalVariablev,"",@"SHT_CUDA_INFO"
	.sectionflags	@""
	.align	4


	//----- nvinfo : EIATTR_CUDA_API_VERSION
	.align		4
        /*0000*/ 	.byte	0x04, 0x37
        /*0002*/ 	.short	(.L_9 - .L_8)
.L_8:
        /*0004*/ 	.word	0x00000082


	//----- nvinfo : EIATTR_SPARSE_MMA_MASK
	.align		4
.L_9:
        /*0008*/ 	.byte	0x03, 0x50
        /*000a*/ 	.short	0x0000


	//----- nvinfo : EIATTR_MAXREG_COUNT
	.align		4
        /*000c*/ 	.byte	0x03, 0x1b
        /*000e*/ 	.short	0x00ff


	//----- nvinfo : EIATTR_EXTERNS
	.align		4
        /*0010*/ 	.byte	0x04, 0x0f
        /*0012*/ 	.short	(.L_11 - .L_10)


	//   ....[0]....
	.align		4
.L_10:
        /*0014*/ 	.word	index@(vprintf)


	//----- nvinfo : EIATTR_MERCURY_ISA_VERSION
	.align		4
.L_11:
        /*0018*/ 	.byte	0x03, 0x5f
        /*001a*/ 	.short	0x0101


	//----- nvinfo : EIATTR_VRC_CTA_INIT_COUNT
	.align		4
        /*001c*/ 	.byte	0x02, 0x4a
	.zero		1
	.zero		1


	//----- nvinfo : EIATTR_SYSCALL_OFFSETS
	.align		4
        /*0020*/ 	.byte	0x04, 0x46
        /*0022*/ 	.short	(.L_13 - .L_12)


	//   ....[0]....
.L_12:
        /*0024*/ 	.word	0x00000110


	//----- nvinfo : EIATTR_EXIT_INSTR_OFFSETS
	.align		4
.L_13:
        /*0028*/ 	.byte	0x04, 0x1c
        /*002a*/ 	.short	(.L_15 - .L_14)


	//   ....[0]....
.L_14:
        /*002c*/ 	.word	0x00000160


	//----- nvinfo : EIATTR_SW_WAR
	.align		4
.L_15:
        /*0030*/ 	.byte	0x04, 0x36
        /*0032*/ 	.short	(.L_17 - .L_16)
.L_16:
        /*0034*/ 	.word	0x00000008
.L_17:


//--------------------- .nv.callgraph             --------------------------
	.section	.nv.callgraph,"",@"SHT_CUDA_CALLGRAPH"
	.align	4
	.sectionentsize	8
	.align		4
        /*0000*/ 	.word	0x00000000
	.align		4
        /*0004*/ 	.word	0xffffffff
	.align		4
        /*0008*/ 	.word	index@(_Z19checkGlobalVariablev)
	.align		4
        /*000c*/ 	.word	index@(vprintf)
	.align		4
        /*0010*/ 	.word	0x00000000
	.align		4
        /*0014*/ 	.word	0xfffffffe
	.align		4
        /*0018*/ 	.word	0x00000000
	.align		4
        /*001c*/ 	.word	0xfffffffd
	.align		4
        /*0020*/ 	.word	0x00000000
	.align		4
        /*0024*/ 	.word	0xfffffffc


//--------------------- .nv.constant4             --------------------------
	.section	.nv.constant4,"a",@progbits
	.align	8
	.align		8
.nv.constant4:
        /*0000*/ 	.dword	vprintf
	.align		8
        /*0008*/ 	.dword	devData
	.align		8
        /*0010*/ 	.dword	$str


//--------------------- .text._Z19checkGlobalVariablev --------------------------
	.section	.text._Z19checkGlobalVariablev,"ax",@progbits
	.align	128
        .global         _Z19checkGlobalVariablev
        .type           _Z19checkGlobalVariablev,@function
        .size           _Z19checkGlobalVariablev,(.L_x_2 - _Z19checkGlobalVariablev)
        .other          _Z19checkGlobalVariablev,@"STO_CUDA_ENTRY STV_DEFAULT"
_Z19checkGlobalVariablev:
.text._Z19checkGlobalVariablev:
[----:B------:R-:W0:Y:S08]  /*0000*/  LDC R1, c[0x0][0x37c] ;  /* 0x0000df00ff017b82 */ /* 0x000e300000000800 */
[----:B------:R-:W1:Y:S01]  /*0010*/  LDC.64 R2, c[0x4][0x8] ;  /* 0x01000200ff027b82 */ /* 0x000e620000000a00 */
[----:B------:R-:W1:Y:S01]  /*0020*/  LDCU.64 UR36, c[0x0][0x358] ;  /* 0x00006b00ff2477ac */ /* 0x000e620008000a00 */
[----:B0-----:R-:W-:Y:S01]  /*0030*/  VIADD R1, R1, 0xfffffff8 ;  /* 0xfffffff801017836 */ /* 0x001fe20000000000 */
[----:B------:R-:W0:Y:S01]  /*0040*/  LDCU UR4, c[0x0][0x2f8] ;  /* 0x00005f00ff0477ac */ /* 0x000e220008000800 */
[----:B------:R-:W2:Y:S01]  /*0050*/  LDCU.64 UR6, c[0x4][0x10] ;  /* 0x01000200ff0677ac */ /* 0x000ea20008000a00 */
[----:B-1----:R-:W3:Y:S01]  /*0060*/  LDG.E R2, desc[UR36][R2.64] ;  /* 0x0000002402027981 */ /* 0x002ee2000c1e1900 */
[----:B------:R-:W-:Y:S01]  /*0070*/  MOV R0, 0x0 ;  /* 0x0000000000007802 */ /* 0x000fe20000000f00 */
[----:B------:R-:W1:Y:S01]  /*0080*/  LDCU UR5, c[0x0][0x2fc] ;  /* 0x00005f80ff0577ac */ /* 0x000e620008000800 */
[----:B0-----:R-:W-:Y:S01]  /*0090*/  IADD3 R6, P0, PT, R1, UR4, RZ ;  /* 0x0000000401067c10 */ /* 0x001fe2000ff1e0ff */
[----:B--2---:R-:W-:Y:S01]  /*00a0*/  IMAD.U32 R4, RZ, RZ, UR6 ;  /* 0x00000006ff047e24 */ /* 0x004fe2000f8e00ff */
[----:B------:R0:W2:Y:S01]  /*00b0*/  LDC.64 R10, c[0x4][R0] ;  /* 0x01000000000a7b82 */ /* 0x0000a20000000a00 */
[----:B------:R-:W-:-:S02]  /*00c0*/  MOV R5, UR7 ;  /* 0x0000000700057c02 */ /* 0x000fc40008000f00 */
[----:B-1----:R-:W-:Y:S01]  /*00d0*/  IMAD.X R7, RZ, RZ, UR5, P0 ;  /* 0x00000005ff077e24 */ /* 0x002fe200080e06ff */
[----:B---3--:R-:W1:Y:S02]  /*00e0*/  F2F.F64.F32 R8, R2 ;  /* 0x0000000200087310 */ /* 0x008e640000201800 */
[----:B-12---:R0:W-:Y:S05]  /*00f0*/  STL.64 [R1], R8 ;  /* 0x0000000801007387 */ /* 0x0061ea0000100a00 */
[----:B------:R-:W-:-:S07]  /*0100*/  LEPC R20, `(.L_x_0) ;  /* 0x000000001014794e */ /* 0x000fce0000000000 */
[----:B0-----:R-:W-:Y:S05]  /*0110*/  CALL.ABS.NOINC R10 ;  /* 0x000000000a007343 */ /* 0x001fea0003c00000 */
.L_x_0:
[----:B------:R-:W0:Y:S02]  /*0120*/  LDC.64 R2, c[0x4][0x8] ;  /* 0x01000200ff027b82 */ /* 0x000e240000000a00 */
[----:B0-----:R-:W2:Y:S02]  /*0130*/  LDG.E R0, desc[UR36][R2.64] ;  /* 0x0000002402007981 */ /* 0x001ea4000c1e1900 */
[----:B--2---:R-:W-:-:S05]  /*0140*/  FADD R5, R0, 10 ;  /* 0x4120000000057421 */ /* 0x004fca0000000000 */
[----:B------:R-:W-:Y:S01]  /*0150*/  STG.E desc[UR36][R2.64], R5 ;  /* 0x0000000502007986 */ /* 0x000fe2000c101924 */
[----:B------:R-:W-:Y:S05]  /*0160*/  EXIT ;  /* 0x000000000000794d */ /* 0x000fea0003800000 */
.L_x_1:
[----:B------:R-:W-:-:S00]  /*0170*/  BRA `(.L_x_1) ;  /* 0xfffffffc00fc7947 */ /* 0x000fc0000383ffff */
[----:B------:R-:W-:-:S00]  /*0180*/  NOP ;  /* 0x0000000000007918 */ /* 0x000fc00000000000 */
[----:B------:R-:W-:-:S00]  /*0190*/  NOP ;  /* 0x0000000000007918 */ /* 0x000fc00000000000 */
[----:B------:R-:W-:-:S00]  /*01a0*/  NOP ;  /* 0x0000000000007918 */ /* 0x000fc00000000000 */
[----:B------:R-:W-:-:S00]  /*01b0*/  NOP ;  /* 0x0000000000007918 */ /* 0x000fc00000000000 */
[----:B------:R-:W-:-:S00]  /*01c0*/  NOP ;  /* 0x0000000000007918 */ /* 0x000fc00000000000 */
[----:B------:R-:W-:-:S00]  /*01d0*/  NOP ;  /* 0x0000000000007918 */ /* 0x000fc00000000000 */
[----:B------:R-:W-:-:S00]  /*01e0*/  NOP ;  /* 0x0000000000007918 */ /* 0x000fc00000000000 */
[----:B------:R-:W-:-:S00]  /*01f0*/  NOP ;  /* 0x0000000000007918 */ /* 0x000fc00000000000 */
.L_x_2:


//--------------------- .nv.global.init           --------------------------
	.section	.nv.global.init,"aw",@progbits
.nv.global.init:
	.type		$str,@object
	.size		$str,(.L_1 - $str)
$str:
        /*0000*/ 	.byte	0x47, 0x65, 0x74, 0x20, 0x74, 0x68, 0x65, 0x20, 0x67, 0x6c, 0x6f, 0x62, 0x61, 0x6c, 0x20, 0x76
        /*0010*/ 	.byte	0x61, 0x72, 0x69, 0x61, 0x62, 0x6c, 0x65, 0x20, 0x76, 0x61, 0x6c, 0x75, 0x65, 0x20, 0x66, 0x72
        /*0020*/ 	.byte	0x6f, 0x6d, 0x20, 0x68, 0x6f, 0x73, 0x74, 0x20, 0x25, 0x2e, 0x31, 0x66, 0x0a, 0x00
.L_1:


//--------------------- .nv.shared.reserved.0     --------------------------
	.section	.nv.shared.reserved.0,"aw",@nobits
	.weak		__nv_reservedSMEM_offset_0_alias
	.size		__nv_reservedSMEM_offset_0_alias, 0, 64
	.other		__nv_reservedSMEM_offset_0_alias,@"STO_CUDA_RESERVED_SHARED STV_DEFAULT"
__nv_reservedSMEM_offset_0_alias:
	.zero		0
	.zero		64


//--------------------- .nv.global                --------------------------
	.section	.nv.global,"aw",@nobits
	.align	4
.nv.global:
	.type		devData,@object
	.size		devData,(.L_0 - devData)
devData:
	.zero		4
.L_0:


//--------------------- .nv.constant0._Z19checkGlobalVariablev --------------------------
	.section	.nv.constant0._Z19checkGlobalVariablev,"a",@progbits
	.sectionflags	@""
	.align	4
.nv.constant0._Z19checkGlobalVariablev:
	.zero		896


//--------------------- SYMBOLS --------------------------

	.type		.nv.reservedSmem.offset0,@object
	.size		.nv.reservedSmem.offset0,0x4
	.type		vprintf,@function
